	.headerflags	@"EF_CUDA_TEXMODE_UNIFIED EF_CUDA_64BIT_ADDRESS EF_CUDA_ACCELERATORS EF_CUDA_SM90 EF_CUDA_VIRTUAL_SM(EF_CUDA_SM90)"
	.elftype	@"ET_EXEC"


//--------------------- .nv.info                  --------------------------
	.section	.nv.info,"",@"SHT_CUDA_INFO"
	.align	4


	//----- nvinfo : EIATTR_REGCOUNT
	.align		4
        /*0000*/ 	.byte	0x04, 0x2f
        /*0002*/ 	.short	(.L_3 - .L_2)
	.align		4
.L_2:
        /*0004*/ 	.word	index@(triton_poi_fused__native_batch_norm_legit_no_training__unsafe_index_add_div_eq_linalg_vector_norm_masked_fill_mean_mul_relu_sub_6)
        /*0008*/ 	.word	0x00000019


	//----- nvinfo : EIATTR_MIN_STACK_SIZE
	.align		4
.L_3:
        /*000c*/ 	.byte	0x04, 0x12
        /*000e*/ 	.short	(.L_5 - .L_4)
	.align		4
.L_4:
        /*0010*/ 	.word	index@(triton_poi_fused__native_batch_norm_legit_no_training__unsafe_index_add_div_eq_linalg_vector_norm_masked_fill_mean_mul_relu_sub_6)
        /*0014*/ 	.word	0x00000000


	//----- nvinfo : EIATTR_FRAME_SIZE
	.align		4
.L_5:
        /*0018*/ 	.byte	0x04, 0x11
        /*001a*/ 	.short	(.L_7 - .L_6)
	.align		4
.L_6:
        /*001c*/ 	.word	index@(triton_poi_fused__native_batch_norm_legit_no_training__unsafe_index_add_div_eq_linalg_vector_norm_masked_fill_mean_mul_relu_sub_6)
        /*0020*/ 	.word	0x00000000


	//----- nvinfo : EIATTR_MIN_STACK_SIZE
	.align		4
.L_7:
        /*0024*/ 	.byte	0x04, 0x12
        /*0026*/ 	.short	(.L_9 - .L_8)
	.align		4
.L_8:
        /*0028*/ 	.word	index@(triton_poi_fused__native_batch_norm_legit_no_training__unsafe_index_add_div_eq_linalg_vector_norm_masked_fill_mean_mul_relu_sub_6)
        /*002c*/ 	.word	0x00000000
.L_9:


//--------------------- .nv.info.triton_poi_fused__native_batch_norm_legit_no_training__unsafe_index_add_div_eq_linalg_vector_norm_masked_fill_mean_mul_relu_sub_6 --------------------------
	.section	.nv.info.triton_poi_fused__native_batch_norm_legit_no_training__unsafe_index_add_div_eq_linalg_vector_norm_masked_fill_mean_mul_relu_sub_6,"",@"SHT_CUDA_INFO"
	.sectionflags	@""
	.align	4


	//----- nvinfo : EIATTR_CUDA_API_VERSION
	.align		4
        /*0000*/ 	.byte	0x04, 0x37
        /*0002*/ 	.short	(.L_11 - .L_10)
.L_10:
        /*0004*/ 	.word	0x0000007c


	//----- nvinfo : EIATTR_KPARAM_INFO
	.align		4
.L_11:
        /*0008*/ 	.byte	0x04, 0x17
        /*000a*/ 	.short	(.L_13 - .L_12)
.L_12:
        /*000c*/ 	.word	0x00000000
        /*0010*/ 	.short	0x000e
        /*0012*/ 	.short	0x0070
        /*0014*/ 	.byte	0x00, 0xf0, 0x11, 0x00


	//----- nvinfo : EIATTR_KPARAM_INFO
	.align		4
.L_13:
        /*0018*/ 	.byte	0x04, 0x17
        /*001a*/ 	.short	(.L_15 - .L_14)
.L_14:
        /*001c*/ 	.word	0x00000000
        /*0020*/ 	.short	0x000d
        /*0022*/ 	.short	0x0068
        /*0024*/ 	.byte	0x00, 0xf4, 0x21, 0x00


	//----- nvinfo : EIATTR_KPARAM_INFO
	.align		4
.L_15:
        /*0028*/ 	.byte	0x04, 0x17
        /*002a*/ 	.short	(.L_17 - .L_16)
.L_16:
        /*002c*/ 	.word	0x00000000
        /*0030*/ 	.short	0x000c
        /*0032*/ 	.short	0x0060
        /*0034*/ 	.byte	0x00, 0xf4, 0x21, 0x00


	//----- nvinfo : EIATTR_KPARAM_INFO
	.align		4
.L_17:
        /*0038*/ 	.byte	0x04, 0x17
        /*003a*/ 	.short	(.L_19 - .L_18)
.L_18:
        /*003c*/ 	.word	0x00000000
        /*0040*/ 	.short	0x000b
        /*0042*/ 	.short	0x0058
        /*0044*/ 	.byte	0x00, 0xf4, 0x21, 0x00


	//----- nvinfo : EIATTR_KPARAM_INFO
	.align		4
.L_19:
        /*0048*/ 	.byte	0x04, 0x17
        /*004a*/ 	.short	(.L_21 - .L_20)
.L_20:
        /*004c*/ 	.word	0x00000000
        /*0050*/ 	.short	0x000a
        /*0052*/ 	.short	0x0050
        /*0054*/ 	.byte	0x00, 0xf4, 0x21, 0x00


	//----- nvinfo : EIATTR_KPARAM_INFO
	.align		4
.L_21:
        /*0058*/ 	.byte	0x04, 0x17
        /*005a*/ 	.short	(.L_23 - .L_22)
.L_22:
        /*005c*/ 	.word	0x00000000
        /*0060*/ 	.short	0x0009
        /*0062*/ 	.short	0x0048
        /*0064*/ 	.byte	0x00, 0xf4, 0x21, 0x00


	//----- nvinfo : EIATTR_KPARAM_INFO
	.align		4
.L_23:
        /*0068*/ 	.byte	0x04, 0x17
        /*006a*/ 	.short	(.L_25 - .L_24)
.L_24:
        /*006c*/ 	.word	0x00000000
        /*0070*/ 	.short	0x0008
        /*0072*/ 	.short	0x0040
        /*0074*/ 	.byte	0x00, 0xf4, 0x21, 0x00


	//----- nvinfo : EIATTR_KPARAM_INFO
	.align		4
.L_25:
        /*0078*/ 	.byte	0x04, 0x17
        /*007a*/ 	.short	(.L_27 - .L_26)
.L_26:
        /*007c*/ 	.word	0x00000000
        /*0080*/ 	.short	0x0007
        /*0082*/ 	.short	0x0038
        /*0084*/ 	.byte	0x00, 0xf4, 0x21, 0x00


	//----- nvinfo : EIATTR_KPARAM_INFO
	.align		4
.L_27:
        /*0088*/ 	.byte	0x04, 0x17
        /*008a*/ 	.short	(.L_29 - .L_28)
.L_28:
        /*008c*/ 	.word	0x00000000
        /*0090*/ 	.short	0x0006
        /*0092*/ 	.short	0x0030
        /*0094*/ 	.byte	0x00, 0xf4, 0x21, 0x00


	//----- nvinfo : EIATTR_KPARAM_INFO
	.align		4
.L_29:
        /*0098*/ 	.byte	0x04, 0x17
        /*009a*/ 	.short	(.L_31 - .L_30)
.L_30:
        /*009c*/ 	.word	0x00000000
        /*00a0*/ 	.short	0x0005
        /*00a2*/ 	.short	0x0028
        /*00a4*/ 	.byte	0x00, 0xf4, 0x21, 0x00


	//----- nvinfo : EIATTR_KPARAM_INFO
	.align		4
.L_31:
        /*00a8*/ 	.byte	0x04, 0x17
        /*00aa*/ 	.short	(.L_33 - .L_32)
.L_32:
        /*00ac*/ 	.word	0x00000000
        /*00b0*/ 	.short	0x0004
        /*00b2*/ 	.short	0x0020
        /*00b4*/ 	.byte	0x00, 0xf4, 0x21, 0x00


	//----- nvinfo : EIATTR_KPARAM_INFO
	.align		4
.L_33:
        /*00b8*/ 	.byte	0x04, 0x17
        /*00ba*/ 	.short	(.L_35 - .L_34)
.L_34:
        /*00bc*/ 	.word	0x00000000
        /*00c0*/ 	.short	0x0003
        /*00c2*/ 	.short	0x0018
        /*00c4*/ 	.byte	0x00, 0xf4, 0x21, 0x00


	//----- nvinfo : EIATTR_KPARAM_INFO
	.align		4
.L_35:
        /*00c8*/ 	.byte	0x04, 0x17
        /*00ca*/ 	.short	(.L_37 - .L_36)
.L_36:
        /*00cc*/ 	.word	0x00000000
        /*00d0*/ 	.short	0x0002
        /*00d2*/ 	.short	0x0010
        /*00d4*/ 	.byte	0x00, 0xf4, 0x21, 0x00


	//----- nvinfo : EIATTR_KPARAM_INFO
	.align		4
.L_37:
        /*00d8*/ 	.byte	0x04, 0x17
        /*00da*/ 	.short	(.L_39 - .L_38)
.L_38:
        /*00dc*/ 	.word	0x00000000
        /*00e0*/ 	.short	0x0001
        /*00e2*/ 	.short	0x0008
        /*00e4*/ 	.byte	0x00, 0xf4, 0x21, 0x00


	//----- nvinfo : EIATTR_KPARAM_INFO
	.align		4
.L_39:
        /*00e8*/ 	.byte	0x04, 0x17
        /*00ea*/ 	.short	(.L_41 - .L_40)
.L_40:
        /*00ec*/ 	.word	0x00000000
        /*00f0*/ 	.short	0x0000
        /*00f2*/ 	.short	0x0000
        /*00f4*/ 	.byte	0x00, 0xf4, 0x21, 0x00


	//----- nvinfo : EIATTR_SPARSE_MMA_MASK
	.align		4
.L_41:
        /*00f8*/ 	.byte	0x03, 0x50
        /*00fa*/ 	.short	0x0000


	//----- nvinfo : EIATTR_MAXREG_COUNT
	.align		4
        /*00fc*/ 	.byte	0x03, 0x1b
        /*00fe*/ 	.short	0x00ff


	//----- nvinfo : EIATTR_EXIT_INSTR_OFFSETS
	.align		4
        /*0100*/ 	.byte	0x04, 0x1c
        /*0102*/ 	.short	(.L_43 - .L_42)


	//   ....[0]....
.L_42:
        /*0104*/ 	.word	0x00000590


	//----- nvinfo : EIATTR_REQNTID
	.align		4
.L_43:
        /*0108*/ 	.byte	0x04, 0x10
        /*010a*/ 	.short	(.L_45 - .L_44)
.L_44:
        /*010c*/ 	.word	0x00000100
        /*0110*/ 	.word	0x00000001
        /*0114*/ 	.word	0x00000001


	//----- nvinfo : EIATTR_CBANK_PARAM_SIZE
	.align		4
.L_45:
        /*0118*/ 	.byte	0x03, 0x19
        /*011a*/ 	.short	0x0074


	//----- nvinfo : EIATTR_PARAM_CBANK
	.align		4
        /*011c*/ 	.byte	0x04, 0x0a
        /*011e*/ 	.short	(.L_47 - .L_46)
	.align		4
.L_46:
        /*0120*/ 	.word	index@(.nv.constant0.triton_poi_fused__native_batch_norm_legit_no_training__unsafe_index_add_div_eq_linalg_vector_norm_masked_fill_mean_mul_relu_sub_6)
        /*0124*/ 	.short	0x0210
        /*0126*/ 	.short	0x0074


	//----- nvinfo : EIATTR_SW_WAR
	.align		4
.L_47:
        /*0128*/ 	.byte	0x04, 0x36
        /*012a*/ 	.short	(.L_49 - .L_48)
.L_48:
        /*012c*/ 	.word	0x00000008
.L_49:


//--------------------- .nv.callgraph             --------------------------
	.section	.nv.callgraph,"",@"SHT_CUDA_CALLGRAPH"
	.align	4
	.sectionentsize	8
	.align		4
        /*0000*/ 	.word	0x00000000
	.align		4
        /*0004*/ 	.word	0xffffffff
	.align		4
        /*0008*/ 	.word	0x00000000
	.align		4
        /*000c*/ 	.word	0xfffffffe
	.align		4
        /*0010*/ 	.word	0x00000000
	.align		4
        /*0014*/ 	.word	0xfffffffd
	.align		4
        /*0018*/ 	.word	0x00000000
	.align		4
        /*001c*/ 	.word	0xfffffffc


//--------------------- .nv.constant4             --------------------------
	.section	.nv.constant4,"a",@progbits
	.align	8
	.align		8
.nv.constant4:
        /*0000*/ 	.dword	_$_str
	.align		8
        /*0008*/ 	.dword	_$_str_$_2


//--------------------- .text.triton_poi_fused__native_batch_norm_legit_no_training__unsafe_index_add_div_eq_linalg_vector_norm_masked_fill_mean_mul_relu_sub_6 --------------------------
	.section	.text.triton_poi_fused__native_batch_norm_legit_no_training__unsafe_index_add_div_eq_linalg_vector_norm_masked_fill_mean_mul_relu_sub_6,"ax",@progbits
	.align	128
        .global         triton_poi_fused__native_batch_norm_legit_no_training__unsafe_index_add_div_eq_linalg_vector_norm_masked_fill_mean_mul_relu_sub_6
        .type           triton_poi_fused__native_batch_norm_legit_no_training__unsafe_index_add_div_eq_linalg_vector_norm_masked_fill_mean_mul_relu_sub_6,@function
        .size           triton_poi_fused__native_batch_norm_legit_no_training__unsafe_index_add_div_eq_linalg_vector_norm_masked_fill_mean_mul_relu_sub_6,(.L_x_1 - triton_poi_fused__native_batch_norm_legit_no_training__unsafe_index_add_div_eq_linalg_vector_norm_masked_fill_mean_mul_relu_sub_6)
        .other          triton_poi_fused__native_batch_norm_legit_no_training__unsafe_index_add_div_eq_linalg_vector_norm_masked_fill_mean_mul_relu_sub_6,@"STO_CUDA_ENTRY STV_DEFAULT"
triton_poi_fused__native_batch_norm_legit_no_training__unsafe_index_add_div_eq_linalg_vector_norm_masked_fill_mean_mul_relu_sub_6:
.text.triton_poi_fused__native_batch_norm_legit_no_training__unsafe_index_add_div_eq_linalg_vector_norm_masked_fill_mean_mul_relu_sub_6:
[----:B------:R-:W-:Y:S01]  /*0000*/  LDC R1, c[0x0][0x28] ;  /* 0x00000a00ff017b82 */ /* 0x000fe20000000800 */
[----:B------:R-:W1:Y:S07]  /*0010*/  S2R R0, SR_TID.X ;  /* 0x0000000000007919 */ /* 0x000e6e0000002100 */
[----:B------:R-:W2:Y:S01]  /*0020*/  LDC.64 R6, c[0x0][0x268] ;  /* 0x00009a00ff067b82 */ /* 0x000ea20000000a00 */
[----:B------:R-:W-:Y:S01]  /*0030*/  ULDC.64 UR4, c[0x0][0x208] ;  /* 0x0000820000047ab9 */ /* 0x000fe20000000a00 */
[----:B------:R-:W3:Y:S06]  /*0040*/  S2R R3, SR_CTAID.X ;  /* 0x0000000000037919 */ /* 0x000eec0000002500 */
[----:B------:R-:W4:Y:S08]  /*0050*/  LDC.64 R16, c[0x0][0x228] ;  /* 0x00008a00ff107b82 */ /* 0x000f300000000a00 */
[----:B------:R-:W5:Y:S01]  /*0060*/  LDC.64 R14, c[0x0][0x250] ;  /* 0x00009400ff0e7b82 */ /* 0x000f620000000a00 */
[----:B-1----:R-:W-:-:S04]  /*0070*/  SHF.L.U32 R0, R0, 0x1, RZ ;  /* 0x0000000100007819 */ /* 0x002fc800000006ff */
[----:B------:R-:W-:-:S04]  /*0080*/  LOP3.LUT R0, R0, 0x1fe, RZ, 0xc0, !PT ;  /* 0x000001fe00007812 */ /* 0x000fc800078ec0ff */
[----:B---3--:R-:W-:Y:S02]  /*0090*/  LEA R0, R3, R0, 0x9 ;  /* 0x0000000003007211 */ /* 0x008fe400078e48ff */
[----:B------:R-:W-:Y:S02]  /*00a0*/  SHF.R.S32.HI R3, RZ, 0x16, R3 ;  /* 0x00000016ff037819 */ /* 0x000fe40000011403 */
[----:B------:R-:W-:Y:S02]  /*00b0*/  SHF.R.S32.HI R9, RZ, 0x1f, R0 ;  /* 0x0000001fff097819 */ /* 0x000fe40000011400 */
[----:B------:R-:W-:Y:S02]  /*00c0*/  SGXT R3, R3, 0x1 ;  /* 0x000000010303781a */ /* 0x000fe40000000200 */
[-C--:B------:R-:W-:Y:S02]  /*00d0*/  LEA.HI R4, R9, R0.reuse, RZ, 0xc ;  /* 0x0000000009047211 */ /* 0x080fe400078f60ff */
[----:B------:R-:W-:-:S02]  /*00e0*/  LEA.HI R2, R3, R0, RZ, 0x14 ;  /* 0x0000000003027211 */ /* 0x000fc400078fa0ff */
[----:B------:R-:W-:Y:S02]  /*00f0*/  LOP3.LUT R3, R4, 0xfffff000, RZ, 0xc0, !PT ;  /* 0xfffff00004037812 */ /* 0x000fe400078ec0ff */
[----:B------:R-:W-:Y:S02]  /*0100*/  SHF.R.S32.HI R2, RZ, 0x14, R2 ;  /* 0x00000014ff027819 */ /* 0x000fe40000011402 */
[----:B------:R-:W-:-:S04]  /*0110*/  IADD3 R3, R0, -R3, RZ ;  /* 0x8000000300037210 */ /* 0x000fc80007ffe0ff */
[----:B------:R-:W-:Y:S02]  /*0120*/  LEA R13, R2, R3, 0xc ;  /* 0x00000003020d7211 */ /* 0x000fe400078e60ff */
[----:B------:R-:W1:Y:S03]  /*0130*/  LDC.64 R2, c[0x0][0x238] ;  /* 0x00008e00ff027b82 */ /* 0x000e660000000a00 */
[----:B--2---:R-:W-:-:S06]  /*0140*/  IMAD.WIDE R6, R13, 0x4, R6 ;  /* 0x000000040d067825 */ /* 0x004fcc00078e0206 */
[----:B------:R-:W2:Y:S01]  /*0150*/  LDG.E.EL.64 R6, desc[UR4][R6.64] ;  /* 0x0000000406067981 */ /* 0x000ea2000c2e1b00 */
[----:B------:R-:W-:Y:S02]  /*0160*/  SHF.R.S32.HI R11, RZ, 0xc, R4 ;  /* 0x0000000cff0b7819 */ /* 0x000fe40000011404 */
[----:B------:R-:W3:Y:S01]  /*0170*/  LDC.64 R4, c[0x0][0x248] ;  /* 0x00009200ff047b82 */ /* 0x000ee20000000a00 */
[----:B------:R-:W-:Y:S02]  /*0180*/  LEA.HI R9, R9, R0, RZ, 0x6 ;  /* 0x0000000009097211 */ /* 0x000fe400078f30ff */
[----:B----4-:R-:W-:Y:S02]  /*0190*/  IMAD.WIDE R16, R11, 0x4, R16 ;  /* 0x000000040b107825 */ /* 0x010fe400078e0210 */
[----:B------:R-:W-:Y:S02]  /*01a0*/  LOP3.LUT R19, R9, 0xffffffc0, RZ, 0xc0, !PT ;  /* 0xffffffc009137812 */ /* 0x000fe400078ec0ff */
[----:B------:R-:W-:Y:S01]  /*01b0*/  SHF.R.S32.HI R18, RZ, 0x6, R9 ;  /* 0x00000006ff127819 */ /* 0x000fe20000011409 */
[----:B------:R-:W4:Y:S01]  /*01c0*/  LDC.64 R10, c[0x0][0x260] ;  /* 0x00009800ff0a7b82 */ /* 0x000f220000000a00 */
[----:B------:R-:W-:Y:S01]  /*01d0*/  IADD3 R21, R0, -R19, RZ ;  /* 0x8000001300157210 */ /* 0x000fe20007ffe0ff */
[----:B------:R-:W2:Y:S01]  /*01e0*/  LDG.E.EL R12, desc[UR4][R16.64] ;  /* 0x00000004100c7981 */ /* 0x000ea2000c2e1900 */
[----:B------:R-:W-:-:S03]  /*01f0*/  LEA.HI R19, R18, R18, RZ, 0x6 ;  /* 0x0000001212137211 */ /* 0x000fc600078f30ff */
[----:B-1----:R-:W-:Y:S01]  /*0200*/  IMAD.WIDE R2, R21, 0x4, R2 ;  /* 0x0000000415027825 */ /* 0x002fe200078e0202 */
[----:B------:R-:W-:Y:S01]  /*0210*/  LOP3.LUT R19, R19, 0xffffffc0, RZ, 0xc0, !PT ;  /* 0xffffffc013137812 */ /* 0x000fe200078ec0ff */
[----:B------:R-:W1:Y:S03]  /*0220*/  LDC.64 R8, c[0x0][0x258] ;  /* 0x00009600ff087b82 */ /* 0x000e660000000a00 */
[----:B------:R-:W-:Y:S01]  /*0230*/  IADD3 R21, R18, -R19, RZ ;  /* 0x8000001312157210 */ /* 0x000fe20007ffe0ff */
[----:B-----5:R-:W-:Y:S01]  /*0240*/  IMAD.WIDE R18, R0, 0x4, R14 ;  /* 0x0000000400127825 */ /* 0x020fe200078e020e */
[----:B------:R-:W5:Y:S03]  /*0250*/  LDG.E.EL.64 R2, desc[UR4][R2.64] ;  /* 0x0000000402027981 */ /* 0x000f66000c2e1b00 */
[----:B---3--:R-:W-:-:S02]  /*0260*/  IMAD.WIDE R14, R21, 0x4, R4 ;  /* 0x00000004150e7825 */ /* 0x008fc400078e0204 */
[----:B------:R-:W3:Y:S04]  /*0270*/  LDG.E.64 R4, desc[UR4][R18.64] ;  /* 0x0000000412047981 */ /* 0x000ee8000c1e1b00 */
[----:B------:R-:W5:Y:S01]  /*0280*/  LDG.E.EL R14, desc[UR4][R14.64] ;  /* 0x000000040e0e7981 */ /* 0x000f62000c2e1900 */
[----:B----4-:R-:W-:-:S06]  /*0290*/  IMAD.WIDE R10, R13, 0x4, R10 ;  /* 0x000000040d0a7825 */ /* 0x010fcc00078e020a */
[----:B------:R-:W4:Y:S04]  /*02a0*/  LDG.E.EL.64 R10, desc[UR4][R10.64] ;  /* 0x000000040a0a7981 */ /* 0x000f28000c2e1b00 */
[----:B01----:R0:W4:Y:S02]  /*02b0*/  LDG.E R16, desc[UR4][R8.64] ;  /* 0x0000000408107981 */ /* 0x003124000c1e1900 */
[----:B0-----:R-:W0:Y:S02]  /*02c0*/  LDC.64 R8, c[0x0][0x270] ;  /* 0x00009c00ff087b82 */ /* 0x001e240000000a00 */
[----:B0-----:R-:W-:Y:S01]  /*02d0*/  IMAD.WIDE R8, R0, 0x4, R8 ;  /* 0x0000000400087825 */ /* 0x001fe200078e0208 */
[----:B--2---:R-:W0:Y:S08]  /*02e0*/  MUFU.SQRT R17, R6 ;  /* 0x0000000600117308 */ /* 0x004e300000002000 */
[----:B------:R-:W1:Y:S01]  /*02f0*/  MUFU.SQRT R20, R7 ;  /* 0x0000000700147308 */ /* 0x000e620000002000 */
[----:B0-----:R-:W-:-:S02]  /*0300*/  FSETP.GT.AND P0, PT, R17, 8.50705917302346158658e+37, PT ;  /* 0x7e8000001100780b */ /* 0x001fc40003f04000 */
[C---:B------:R-:W-:Y:S01]  /*0310*/  FSETP.GEU.AND P4, PT, R17.reuse, 1.175494350822287508e-38, PT ;  /* 0x008000001100780b */ /* 0x040fe20003f8e000 */
[----:B------:R-:W-:Y:S01]  /*0320*/  FMUL R15, R12, 0.000244140625 ;  /* 0x398000000c0f7820 */ /* 0x000fe20000400000 */
[----:B------:R-:W-:Y:S01]  /*0330*/  FSETP.NEU.AND P2, PT, R17, RZ, PT ;  /* 0x000000ff1100720b */ /* 0x000fe20003f4d000 */
[----:B------:R-:W0:Y:S01]  /*0340*/  LDC.64 R12, c[0x0][0x210] ;  /* 0x00008400ff0c7b82 */ /* 0x000e220000000a00 */
[C---:B-1----:R-:W-:Y:S02]  /*0350*/  FSETP.GT.AND P1, PT, R20.reuse, 8.50705917302346158658e+37, PT ;  /* 0x7e8000001400780b */ /* 0x042fe40003f24000 */
[C---:B------:R-:W-:Y:S02]  /*0360*/  FSETP.GEU.AND P5, PT, R20.reuse, 1.175494350822287508e-38, PT ;  /* 0x008000001400780b */ /* 0x040fe40003fae000 */
[----:B------:R-:W-:-:S03]  /*0370*/  FSETP.NEU.AND P3, PT, R20, RZ, PT ;  /* 0x000000ff1400720b */ /* 0x000fc60003f6d000 */
[----:B------:R-:W-:Y:S01]  /*0380*/  @P0 FMUL R17, R17, 0.25 ;  /* 0x3e80000011110820 */ /* 0x000fe20000400000 */
[----:B------:R-:W1:Y:S03]  /*0390*/  LDC.64 R6, c[0x0][0x278] ;  /* 0x00009e00ff067b82 */ /* 0x000e660000000a00 */
[----:B------:R-:W-:Y:S02]  /*03a0*/  @!P4 FMUL R17, R17, 16777216 ;  /* 0x4b8000001111c820 */ /* 0x000fe40000400000 */
[----:B------:R-:W-:-:S04]  /*03b0*/  @P1 FMUL R20, R20, 0.25 ;  /* 0x3e80000014141820 */ /* 0x000fc80000400000 */
[----:B------:R-:W-:Y:S01]  /*03c0*/  @!P5 FMUL R20, R20, 16777216 ;  /* 0x4b8000001414d820 */ /* 0x000fe20000400000 */
[--C-:B------:R-:W-:Y:S01]  /*03d0*/  FADD R18, R15, -R15.reuse ;  /* 0x8000000f0f127221 */ /* 0x100fe20000000000 */
[----:B------:R-:W2:Y:S01]  /*03e0*/  MUFU.RCP R17, R17 ;  /* 0x0000001100117308 */ /* 0x000ea20000001000 */
[--C-:B---3--:R-:W-:Y:S01]  /*03f0*/  FADD R22, R4, -R15.reuse ;  /* 0x8000000f04167221 */ /* 0x108fe20000000000 */
[--C-:B------:R-:W-:Y:S01]  /*0400*/  FADD R21, R5, -R15.reuse ;  /* 0x8000000f05157221 */ /* 0x100fe20000000000 */
[-CC-:B-----5:R-:W-:Y:S01]  /*0410*/  FFMA R3, R3, R18.reuse, R15.reuse ;  /* 0x0000001203037223 */ /* 0x1a0fe2000000000f */
[----:B------:R-:W-:-:S04]  /*0420*/  FFMA R19, R2, R18, R15 ;  /* 0x0000001202137223 */ /* 0x000fc8000000000f */
[----:B------:R-:W3:Y:S01]  /*0430*/  MUFU.RCP R20, R20 ;  /* 0x0000001400147308 */ /* 0x000ee20000001000 */
[----:B------:R-:W-:Y:S01]  /*0440*/  FADD R2, R3, -R3 ;  /* 0x8000000303027221 */ /* 0x000fe20000000000 */
[----:B------:R-:W-:Y:S01]  /*0450*/  FADD R18, R19, -R19 ;  /* 0x8000001313127221 */ /* 0x000fe20000000000 */
[----:B------:R-:W-:Y:S01]  /*0460*/  @P0 FMUL R22, R22, 0.25 ;  /* 0x3e80000016160820 */ /* 0x000fe20000400000 */
[----:B------:R-:W-:Y:S01]  /*0470*/  @P1 FMUL R21, R21, 0.25 ;  /* 0x3e80000015151820 */ /* 0x000fe20000400000 */
[C---:B------:R-:W-:Y:S01]  /*0480*/  FFMA R15, R14.reuse, R2, R3 ;  /* 0x000000020e0f7223 */ /* 0x040fe20000000003 */
[----:B------:R-:W-:Y:S01]  /*0490*/  FFMA R14, R14, R18, R19 ;  /* 0x000000120e0e7223 */ /* 0x000fe20000000013 */
[----:B------:R-:W-:Y:S01]  /*04a0*/  @!P4 FMUL R22, R22, 16777216 ;  /* 0x4b8000001616c820 */ /* 0x000fe20000400000 */
[----:B------:R-:W-:Y:S01]  /*04b0*/  @!P5 FMUL R21, R21, 16777216 ;  /* 0x4b8000001515d820 */ /* 0x000fe20000400000 */
[----:B----4-:R-:W-:Y:S01]  /*04c0*/  FMUL R11, R11, R15 ;  /* 0x0000000f0b0b7220 */ /* 0x010fe20000400000 */
[----:B------:R-:W-:Y:S01]  /*04d0*/  FMUL R3, R10, R14 ;  /* 0x0000000e0a037220 */ /* 0x000fe20000400000 */
[----:B--2---:R-:W-:Y:S01]  /*04e0*/  FMUL R17, R17, R22 ;  /* 0x0000001611117220 */ /* 0x004fe20000400000 */
[----:B0-----:R-:W-:-:S04]  /*04f0*/  IMAD.WIDE R12, R0, 0x4, R12 ;  /* 0x00000004000c7825 */ /* 0x001fc800078e020c */
[----:B---3--:R-:W-:Y:S01]  /*0500*/  FMUL R20, R20, R21 ;  /* 0x0000001514147220 */ /* 0x008fe20000400000 */
[C---:B------:R-:W-:Y:S01]  /*0510*/  FFMA R5, R16.reuse, R11, R5 ;  /* 0x0000000b10057223 */ /* 0x040fe20000000005 */
[----:B------:R-:W-:Y:S01]  /*0520*/  FFMA R4, R16, R3, R4 ;  /* 0x0000000310047223 */ /* 0x000fe20000000004 */
[----:B-1----:R-:W-:Y:S01]  /*0530*/  IMAD.WIDE R6, R0, 0x4, R6 ;  /* 0x0000000400067825 */ /* 0x002fe200078e0206 */
[----:B------:R-:W-:Y:S02]  /*0540*/  FSEL R2, R17, RZ, P2 ;  /* 0x000000ff11027208 */ /* 0x000fe40001000000 */
[----:B------:R-:W-:Y:S01]  /*0550*/  FSEL R3, R20, RZ, P3 ;  /* 0x000000ff14037208 */ /* 0x000fe20001800000 */
[----:B------:R-:W-:Y:S04]  /*0560*/  STG.E.64 desc[UR4][R12.64], R14 ;  /* 0x0000000e0c007986 */ /* 0x000fe8000c101b04 */
[----:B------:R-:W-:Y:S04]  /*0570*/  STG.E.64 desc[UR4][R8.64], R4 ;  /* 0x0000000408007986 */ /* 0x000fe8000c101b04 */
[----:B------:R-:W-:Y:S01]  /*0580*/  STG.E.64 desc[UR4][R6.64], R2 ;  /* 0x0000000206007986 */ /* 0x000fe2000c101b04 */
[----:B------:R-:W-:Y:S05]  /*0590*/  EXIT ;  /* 0x000000000000794d */ /* 0x000fea0003800000 */
.L_x_0:
[----:B------:R-:W-:-:S00]  /*05a0*/  BRA `(.L_x_0) ;  /* 0xfffffffc00fc7947 */ /* 0x000fc0000383ffff */
[----:B------:R-:W-:-:S00]  /*05b0*/  NOP ;  /* 0x0000000000007918 */ /* 0x000fc00000000000 */
        /* <DEDUP_REMOVED lines=12> */
.L_x_1:


//--------------------- .nv.global.init           --------------------------
	.section	.nv.global.init,"aw",@progbits
.nv.global.init:
	.type		_$_str,@object
	.size		_$_str,(_$_str_$_2 - _$_str)
_$_str:
        /*0000*/ 	.byte	0x5f, 0x5f, 0x43, 0x55, 0x44, 0x41, 0x5f, 0x46, 0x54, 0x5a, 0x00
	.type		_$_str_$_2,@object
	.size		_$_str_$_2,(.L_1 - _$_str_$_2)
_$_str_$_2:
        /*000b*/ 	.byte	0x5f, 0x5f, 0x43, 0x55, 0x44, 0x41, 0x5f, 0x50, 0x52, 0x45, 0x43, 0x5f, 0x53, 0x51, 0x52, 0x54
        /*001b*/ 	.byte	0x00
.L_1:


//--------------------- .nv.constant0.triton_poi_fused__native_batch_norm_legit_no_training__unsafe_index_add_div_eq_linalg_vector_norm_masked_fill_mean_mul_relu_sub_6 --------------------------
	.section	.nv.constant0.triton_poi_fused__native_batch_norm_legit_no_training__unsafe_index_add_div_eq_linalg_vector_norm_masked_fill_mean_mul_relu_sub_6,"a",@progbits
	.sectionflags	@""
	.align	4
.nv.constant0.triton_poi_fused__native_batch_norm_legit_no_training__unsafe_index_add_div_eq_linalg_vector_norm_masked_fill_mean_mul_relu_sub_6:
	.zero		644
